	.headerflags	@"EF_CUDA_TEXMODE_UNIFIED EF_CUDA_64BIT_ADDRESS EF_CUDA_ACCELERATORS EF_CUDA_SM90 EF_CUDA_VIRTUAL_SM(EF_CUDA_SM90)"
	.elftype	@"ET_EXEC"


//--------------------- .nv.info                  --------------------------
	.section	.nv.info,"",@"SHT_CUDA_INFO"
	.align	4


	//----- nvinfo : EIATTR_REGCOUNT
	.align		4
        /*0000*/ 	.byte	0x04, 0x2f
        /*0002*/ 	.short	(.L_3 - .L_2)
	.align		4
.L_2:
        /*0004*/ 	.word	index@(triton_poi_fused__native_batch_norm_legit_no_training_add_relu_30)
        /*0008*/ 	.word	0x00000020


	//----- nvinfo : EIATTR_MIN_STACK_SIZE
	.align		4
.L_3:
        /*000c*/ 	.byte	0x04, 0x12
        /*000e*/ 	.short	(.L_5 - .L_4)
	.align		4
.L_4:
        /*0010*/ 	.word	index@(triton_poi_fused__native_batch_norm_legit_no_training_add_relu_30)
        /*0014*/ 	.word	0x00000000


	//----- nvinfo : EIATTR_FRAME_SIZE
	.align		4
.L_5:
        /*0018*/ 	.byte	0x04, 0x11
        /*001a*/ 	.short	(.L_7 - .L_6)
	.align		4
.L_6:
        /*001c*/ 	.word	index@(triton_poi_fused__native_batch_norm_legit_no_training_add_relu_30)
        /*0020*/ 	.word	0x00000000


	//----- nvinfo : EIATTR_MIN_STACK_SIZE
	.align		4
.L_7:
        /*0024*/ 	.byte	0x04, 0x12
        /*0026*/ 	.short	(.L_9 - .L_8)
	.align		4
.L_8:
        /*0028*/ 	.word	index@(triton_poi_fused__native_batch_norm_legit_no_training_add_relu_30)
        /*002c*/ 	.word	0x00000000
.L_9:


//--------------------- .nv.info.triton_poi_fused__native_batch_norm_legit_no_training_add_relu_30 --------------------------
	.section	.nv.info.triton_poi_fused__native_batch_norm_legit_no_training_add_relu_30,"",@"SHT_CUDA_INFO"
	.sectionflags	@""
	.align	4


	//----- nvinfo : EIATTR_CUDA_API_VERSION
	.align		4
        /*0000*/ 	.byte	0x04, 0x37
        /*0002*/ 	.short	(.L_11 - .L_10)
.L_10:
        /*0004*/ 	.word	0x0000007c


	//----- nvinfo : EIATTR_KPARAM_INFO
	.align		4
.L_11:
        /*0008*/ 	.byte	0x04, 0x17
        /*000a*/ 	.short	(.L_13 - .L_12)
.L_12:
        /*000c*/ 	.word	0x00000000
        /*0010*/ 	.short	0x000b
        /*0012*/ 	.short	0x0058
        /*0014*/ 	.byte	0x00, 0xf0, 0x11, 0x00


	//----- nvinfo : EIATTR_KPARAM_INFO
	.align		4
.L_13:
        /*0018*/ 	.byte	0x04, 0x17
        /*001a*/ 	.short	(.L_15 - .L_14)
.L_14:
        /*001c*/ 	.word	0x00000000
        /*0020*/ 	.short	0x000a
        /*0022*/ 	.short	0x0050
        /*0024*/ 	.byte	0x00, 0xf4, 0x21, 0x00


	//----- nvinfo : EIATTR_KPARAM_INFO
	.align		4
.L_15:
        /*0028*/ 	.byte	0x04, 0x17
        /*002a*/ 	.short	(.L_17 - .L_16)
.L_16:
        /*002c*/ 	.word	0x00000000
        /*0030*/ 	.short	0x0009
        /*0032*/ 	.short	0x0048
        /*0034*/ 	.byte	0x00, 0xf4, 0x21, 0x00


	//----- nvinfo : EIATTR_KPARAM_INFO
	.align		4
.L_17:
        /*0038*/ 	.byte	0x04, 0x17
        /*003a*/ 	.short	(.L_19 - .L_18)
.L_18:
        /*003c*/ 	.word	0x00000000
        /*0040*/ 	.short	0x0008
        /*0042*/ 	.short	0x0040
        /*0044*/ 	.byte	0x00, 0xf4, 0x21, 0x00


	//----- nvinfo : EIATTR_KPARAM_INFO
	.align		4
.L_19:
        /*0048*/ 	.byte	0x04, 0x17
        /*004a*/ 	.short	(.L_21 - .L_20)
.L_20:
        /*004c*/ 	.word	0x00000000
        /*0050*/ 	.short	0x0007
        /*0052*/ 	.short	0x0038
        /*0054*/ 	.byte	0x00, 0xf4, 0x21, 0x00


	//----- nvinfo : EIATTR_KPARAM_INFO
	.align		4
.L_21:
        /*0058*/ 	.byte	0x04, 0x17
        /*005a*/ 	.short	(.L_23 - .L_22)
.L_22:
        /*005c*/ 	.word	0x00000000
        /*0060*/ 	.short	0x0006
        /*0062*/ 	.short	0x0030
        /*0064*/ 	.byte	0x00, 0xf4, 0x21, 0x00


	//----- nvinfo : EIATTR_KPARAM_INFO
	.align		4
.L_23:
        /*0068*/ 	.byte	0x04, 0x17
        /*006a*/ 	.short	(.L_25 - .L_24)
.L_24:
        /*006c*/ 	.word	0x00000000
        /*0070*/ 	.short	0x0005
        /*0072*/ 	.short	0x0028
        /*0074*/ 	.byte	0x00, 0xf4, 0x21, 0x00


	//----- nvinfo : EIATTR_KPARAM_INFO
	.align		4
.L_25:
        /*0078*/ 	.byte	0x04, 0x17
        /*007a*/ 	.short	(.L_27 - .L_26)
.L_26:
        /*007c*/ 	.word	0x00000000
        /*0080*/ 	.short	0x0004
        /*0082*/ 	.short	0x0020
        /*0084*/ 	.byte	0x00, 0xf4, 0x21, 0x00


	//----- nvinfo : EIATTR_KPARAM_INFO
	.align		4
.L_27:
        /*0088*/ 	.byte	0x04, 0x17
        /*008a*/ 	.short	(.L_29 - .L_28)
.L_28:
        /*008c*/ 	.word	0x00000000
        /*0090*/ 	.short	0x0003
        /*0092*/ 	.short	0x0018
        /*0094*/ 	.byte	0x00, 0xf4, 0x21, 0x00


	//----- nvinfo : EIATTR_KPARAM_INFO
	.align		4
.L_29:
        /*0098*/ 	.byte	0x04, 0x17
        /*009a*/ 	.short	(.L_31 - .L_30)
.L_30:
        /*009c*/ 	.word	0x00000000
        /*00a0*/ 	.short	0x0002
        /*00a2*/ 	.short	0x0010
        /*00a4*/ 	.byte	0x00, 0xf4, 0x21, 0x00


	//----- nvinfo : EIATTR_KPARAM_INFO
	.align		4
.L_31:
        /*00a8*/ 	.byte	0x04, 0x17
        /*00aa*/ 	.short	(.L_33 - .L_32)
.L_32:
        /*00ac*/ 	.word	0x00000000
        /*00b0*/ 	.short	0x0001
        /*00b2*/ 	.short	0x0008
        /*00b4*/ 	.byte	0x00, 0xf4, 0x21, 0x00


	//----- nvinfo : EIATTR_KPARAM_INFO
	.align		4
.L_33:
        /*00b8*/ 	.byte	0x04, 0x17
        /*00ba*/ 	.short	(.L_35 - .L_34)
.L_34:
        /*00bc*/ 	.word	0x00000000
        /*00c0*/ 	.short	0x0000
        /*00c2*/ 	.short	0x0000
        /*00c4*/ 	.byte	0x00, 0xf4, 0x21, 0x00


	//----- nvinfo : EIATTR_SPARSE_MMA_MASK
	.align		4
.L_35:
        /*00c8*/ 	.byte	0x03, 0x50
        /*00ca*/ 	.short	0x0000


	//----- nvinfo : EIATTR_MAXREG_COUNT
	.align		4
        /*00cc*/ 	.byte	0x03, 0x1b
        /*00ce*/ 	.short	0x00ff


	//----- nvinfo : EIATTR_EXIT_INSTR_OFFSETS
	.align		4
        /*00d0*/ 	.byte	0x04, 0x1c
        /*00d2*/ 	.short	(.L_37 - .L_36)


	//   ....[0]....
.L_36:
        /*00d4*/ 	.word	0x00000680


	//----- nvinfo : EIATTR_REQNTID
	.align		4
.L_37:
        /*00d8*/ 	.byte	0x04, 0x10
        /*00da*/ 	.short	(.L_39 - .L_38)
.L_38:
        /*00dc*/ 	.word	0x00000100
        /*00e0*/ 	.word	0x00000001
        /*00e4*/ 	.word	0x00000001


	//----- nvinfo : EIATTR_CBANK_PARAM_SIZE
	.align		4
.L_39:
        /*00e8*/ 	.byte	0x03, 0x19
        /*00ea*/ 	.short	0x005c


	//----- nvinfo : EIATTR_PARAM_CBANK
	.align		4
        /*00ec*/ 	.byte	0x04, 0x0a
        /*00ee*/ 	.short	(.L_41 - .L_40)
	.align		4
.L_40:
        /*00f0*/ 	.word	index@(.nv.constant0.triton_poi_fused__native_batch_norm_legit_no_training_add_relu_30)
        /*00f4*/ 	.short	0x0210
        /*00f6*/ 	.short	0x005c


	//----- nvinfo : EIATTR_SW_WAR
	.align		4
.L_41:
        /*00f8*/ 	.byte	0x04, 0x36
        /*00fa*/ 	.short	(.L_43 - .L_42)
.L_42:
        /*00fc*/ 	.word	0x00000008
.L_43:


//--------------------- .nv.callgraph             --------------------------
	.section	.nv.callgraph,"",@"SHT_CUDA_CALLGRAPH"
	.align	4
	.sectionentsize	8
	.align		4
        /*0000*/ 	.word	0x00000000
	.align		4
        /*0004*/ 	.word	0xffffffff
	.align		4
        /*0008*/ 	.word	0x00000000
	.align		4
        /*000c*/ 	.word	0xfffffffe
	.align		4
        /*0010*/ 	.word	0x00000000
	.align		4
        /*0014*/ 	.word	0xfffffffd
	.align		4
        /*0018*/ 	.word	0x00000000
	.align		4
        /*001c*/ 	.word	0xfffffffc


//--------------------- .nv.constant4             --------------------------
	.section	.nv.constant4,"a",@progbits
	.align	8
	.align		8
.nv.constant4:
        /*0000*/ 	.dword	_$_str
	.align		8
        /*0008*/ 	.dword	_$_str_$_2


//--------------------- .text.triton_poi_fused__native_batch_norm_legit_no_training_add_relu_30 --------------------------
	.section	.text.triton_poi_fused__native_batch_norm_legit_no_training_add_relu_30,"ax",@progbits
	.align	128
        .global         triton_poi_fused__native_batch_norm_legit_no_training_add_relu_30
        .type           triton_poi_fused__native_batch_norm_legit_no_training_add_relu_30,@function
        .size           triton_poi_fused__native_batch_norm_legit_no_training_add_relu_30,(.L_x_1 - triton_poi_fused__native_batch_norm_legit_no_training_add_relu_30)
        .other          triton_poi_fused__native_batch_norm_legit_no_training_add_relu_30,@"STO_CUDA_ENTRY STV_DEFAULT"
triton_poi_fused__native_batch_norm_legit_no_training_add_relu_30:
.text.triton_poi_fused__native_batch_norm_legit_no_training_add_relu_30:
[----:B------:R-:W-:Y:S01]  /*0000*/  LDC R1, c[0x0][0x28] ;  /* 0x00000a00ff017b82 */ /* 0x000fe20000000800 */
[----:B------:R-:W1:Y:S07]  /*0010*/  S2R R0, SR_TID.X ;  /* 0x0000000000007919 */ /* 0x000e6e0000002100 */
[----:B------:R-:W2:Y:S01]  /*0020*/  LDC.64 R6, c[0x0][0x228] ;  /* 0x00008a00ff067b82 */ /* 0x000ea20000000a00 */
[----:B------:R-:W-:Y:S01]  /*0030*/  ULDC.64 UR4, c[0x0][0x208] ;  /* 0x0000820000047ab9 */ /* 0x000fe20000000a00 */
[----:B------:R-:W3:Y:S06]  /*0040*/  S2R R5, SR_CTAID.X ;  /* 0x0000000000057919 */ /* 0x000eec0000002500 */
[----:B------:R-:W4:Y:S08]  /*0050*/  LDC.64 R12, c[0x0][0x218] ;  /* 0x00008600ff0c7b82 */ /* 0x000f300000000a00 */
[----:B------:R-:W5:Y:S08]  /*0060*/  LDC.64 R14, c[0x0][0x240] ;  /* 0x00009000ff0e7b82 */ /* 0x000f700000000a00 */
[----:B------:R-:W4:Y:S01]  /*0070*/  LDC.64 R16, c[0x0][0x220] ;  /* 0x00008800ff107b82 */ /* 0x000f220000000a00 */
[----:B-1----:R-:W-:-:S07]  /*0080*/  SHF.L.U32 R0, R0, 0x1, RZ ;  /* 0x0000000100007819 */ /* 0x002fce00000006ff */
[----:B------:R-:W1:Y:S01]  /*0090*/  LDC.64 R18, c[0x0][0x248] ;  /* 0x00009200ff127b82 */ /* 0x000e620000000a00 */
[----:B---3--:R-:W-:Y:S02]  /*00a0*/  SHF.R.S32.HI R3, RZ, 0x16, R5 ;  /* 0x00000016ff037819 */ /* 0x008fe40000011405 */
[----:B------:R-:W-:Y:S02]  /*00b0*/  LOP3.LUT R0, R0, 0x1fe, RZ, 0xc0, !PT ;  /* 0x000001fe00007812 */ /* 0x000fe400078ec0ff */
[----:B------:R-:W-:-:S03]  /*00c0*/  SGXT R3, R3, 0x1 ;  /* 0x000000010303781a */ /* 0x000fc60000000200 */
[----:B------:R-:W3:Y:S01]  /*00d0*/  LDC.64 R8, c[0x0][0x238] ;  /* 0x00008e00ff087b82 */ /* 0x000ee20000000a00 */
[----:B------:R-:W-:-:S04]  /*00e0*/  LEA R0, R5, R0, 0x9 ;  /* 0x0000000005007211 */ /* 0x000fc800078e48ff */
[----:B------:R-:W-:-:S03]  /*00f0*/  LEA.HI R4, R3, R0, RZ, 0xb ;  /* 0x0000000003047211 */ /* 0x000fc600078f58ff */
[----:B------:R-:W1:Y:S01]  /*0100*/  LDC.64 R2, c[0x0][0x250] ;  /* 0x00009400ff027b82 */ /* 0x000e620000000a00 */
[----:B------:R-:W-:-:S04]  /*0110*/  LOP3.LUT R21, R4, 0xfffff800, RZ, 0xc0, !PT ;  /* 0xfffff80004157812 */ /* 0x000fc800078ec0ff */
[----:B------:R-:W-:-:S03]  /*0120*/  IADD3 R21, R0, -R21, RZ ;  /* 0x8000001500157210 */ /* 0x000fc60007ffe0ff */
[----:B------:R-:W3:Y:S02]  /*0130*/  LDC.64 R22, c[0x0][0x230] ;  /* 0x00008c00ff167b82 */ /* 0x000ee40000000a00 */
[----:B--2---:R-:W-:-:S06]  /*0140*/  IMAD.WIDE R6, R21, 0x4, R6 ;  /* 0x0000000415067825 */ /* 0x004fcc00078e0206 */
[----:B------:R-:W2:Y:S01]  /*0150*/  LDG.E.EL.64 R6, desc[UR4][R6.64] ;  /* 0x0000000406067981 */ /* 0x000ea2000c2e1b00 */
[----:B------:R-:W3:Y:S01]  /*0160*/  LDC.64 R10, c[0x0][0x258] ;  /* 0x00009600ff0a7b82 */ /* 0x000ee20000000a00 */
[----:B01----:R-:W-:-:S07]  /*0170*/  IMAD.WIDE R2, R21, 0x4, R2 ;  /* 0x0000000415027825 */ /* 0x003fce00078e0202 */
[----:B------:R-:W0:Y:S01]  /*0180*/  LDC.64 R4, c[0x0][0x260] ;  /* 0x00009800ff047b82 */ /* 0x000e220000000a00 */
[----:B------:R-:W2:Y:S01]  /*0190*/  LDG.E.EL.64 R2, desc[UR4][R2.64] ;  /* 0x0000000402027981 */ /* 0x000ea2000c2e1b00 */
[----:B----4-:R-:W-:-:S04]  /*01a0*/  IMAD.WIDE R12, R0, 0x4, R12 ;  /* 0x00000004000c7825 */ /* 0x010fc800078e020c */
[----:B-----5:R-:W-:Y:S02]  /*01b0*/  IMAD.WIDE R14, R0, 0x4, R14 ;  /* 0x00000004000e7825 */ /* 0x020fe400078e020e */
[----:B------:R-:W4:Y:S02]  /*01c0*/  LDG.E.64 R12, desc[UR4][R12.64] ;  /* 0x000000040c0c7981 */ /* 0x000f24000c1e1b00 */
[C---:B------:R-:W-:Y:S02]  /*01d0*/  IMAD.WIDE R16, R21.reuse, 0x4, R16 ;  /* 0x0000000415107825 */ /* 0x040fe400078e0210 */
[----:B------:R-:W5:Y:S02]  /*01e0*/  LDG.E.64 R14, desc[UR4][R14.64] ;  /* 0x000000040e0e7981 */ /* 0x000f64000c1e1b00 */
[C---:B------:R-:W-:Y:S02]  /*01f0*/  IMAD.WIDE R18, R21.reuse, 0x4, R18 ;  /* 0x0000000415127825 */ /* 0x040fe400078e0212 */
[----:B------:R-:W4:Y:S02]  /*0200*/  LDG.E.EL.64 R16, desc[UR4][R16.64] ;  /* 0x0000000410107981 */ /* 0x000f24000c2e1b00 */
[----:B---3--:R-:W-:-:S02]  /*0210*/  IMAD.WIDE R24, R21, 0x4, R8 ;  /* 0x0000000415187825 */ /* 0x008fc400078e0208 */
[----:B------:R-:W5:Y:S02]  /*0220*/  LDG.E.EL.64 R18, desc[UR4][R18.64] ;  /* 0x0000000412127981 */ /* 0x000f64000c2e1b00 */
[----:B------:R-:W-:-:S04]  /*0230*/  IMAD.WIDE R22, R21, 0x4, R22 ;  /* 0x0000000415167825 */ /* 0x000fc800078e0216 */
[C---:B------:R-:W-:Y:S02]  /*0240*/  IMAD.WIDE R10, R21.reuse, 0x4, R10 ;  /* 0x00000004150a7825 */ /* 0x040fe400078e020a */
[----:B------:R-:W3:Y:S02]  /*0250*/  LDG.E.EL.64 R22, desc[UR4][R22.64] ;  /* 0x0000000416167981 */ /* 0x000ee4000c2e1b00 */
[----:B0-----:R-:W-:Y:S02]  /*0260*/  IMAD.WIDE R8, R21, 0x4, R4 ;  /* 0x0000000415087825 */ /* 0x001fe400078e0204 */
[----:B------:R0:W3:Y:S04]  /*0270*/  LDG.E.EL.64 R4, desc[UR4][R24.64] ;  /* 0x0000000418047981 */ /* 0x0000e8000c2e1b00 */
[----:B------:R-:W3:Y:S04]  /*0280*/  LDG.E.EL.64 R10, desc[UR4][R10.64] ;  /* 0x000000040a0a7981 */ /* 0x000ee8000c2e1b00 */
[----:B------:R-:W3:Y:S01]  /*0290*/  LDG.E.EL.64 R8, desc[UR4][R8.64] ;  /* 0x0000000408087981 */ /* 0x000ee2000c2e1b00 */
[----:B--2---:R-:W-:Y:S01]  /*02a0*/  FADD R6, R6, 9.9999997473787516356e-06 ;  /* 0x3727c5ac06067421 */ /* 0x004fe20000000000 */
[----:B------:R-:W-:-:S05]  /*02b0*/  FADD R7, R7, 9.9999997473787516356e-06 ;  /* 0x3727c5ac07077421 */ /* 0x000fca0000000000 */
[----:B------:R-:W1:Y:S01]  /*02c0*/  MUFU.SQRT R6, R6 ;  /* 0x0000000600067308 */ /* 0x000e620000002000 */
[----:B------:R-:W-:Y:S01]  /*02d0*/  FADD R20, R2, 9.9999997473787516356e-06 ;  /* 0x3727c5ac02147421 */ /* 0x000fe20000000000 */
[----:B------:R-:W-:-:S06]  /*02e0*/  FADD R3, R3, 9.9999997473787516356e-06 ;  /* 0x3727c5ac03037421 */ /* 0x000fcc0000000000 */
[----:B------:R-:W2:Y:S08]  /*02f0*/  MUFU.SQRT R21, R7 ;  /* 0x0000000700157308 */ /* 0x000eb00000002000 */
[----:B------:R-:W4:Y:S01]  /*0300*/  MUFU.SQRT R26, R20 ;  /* 0x00000014001a7308 */ /* 0x000f220000002000 */
[----:B-1----:R-:W-:-:S07]  /*0310*/  FSETP.GT.AND P6, PT, R6, 8.50705917302346158658e+37, PT ;  /* 0x7e8000000600780b */ /* 0x002fce0003fc4000 */
[----:B0-----:R-:W0:Y:S01]  /*0320*/  MUFU.SQRT R25, R3 ;  /* 0x0000000300197308 */ /* 0x001e220000002000 */
[----:B------:R-:W-:Y:S01]  /*0330*/  HFMA2.MMA R2, -RZ, RZ, 1.625, 0 ;  /* 0x3e800000ff027435 */ /* 0x000fe200000001ff */
[----:B------:R-:W-:Y:S02]  /*0340*/  FSETP.GEU.AND P5, PT, R6, 1.175494350822287508e-38, PT ;  /* 0x008000000600780b */ /* 0x000fe40003fae000 */
[C---:B--2---:R-:W-:Y:S02]  /*0350*/  FSETP.GT.AND P4, PT, R21.reuse, 8.50705917302346158658e+37, PT ;  /* 0x7e8000001500780b */ /* 0x044fe40003f84000 */
[C---:B----4-:R-:W-:Y:S02]  /*0360*/  FSETP.GT.AND P3, PT, R26.reuse, 8.50705917302346158658e+37, PT ;  /* 0x7e8000001a00780b */ /* 0x050fe40003f64000 */
[----:B------:R-:W-:Y:S01]  /*0370*/  FSETP.GEU.AND P0, PT, R26, 1.175494350822287508e-38, PT ;  /* 0x008000001a00780b */ /* 0x000fe20003f0e000 */
[----:B------:R-:W-:Y:S01]  /*0380*/  @P6 FMUL R6, R6, 0.25 ;  /* 0x3e80000006066820 */ /* 0x000fe20000400000 */
[----:B------:R-:W-:-:S02]  /*0390*/  FSETP.GEU.AND P2, PT, R21, 1.175494350822287508e-38, PT ;  /* 0x008000001500780b */ /* 0x000fc40003f4e000 */
[C---:B0-----:R-:W-:Y:S02]  /*03a0*/  FSETP.GT.AND P1, PT, R25.reuse, 8.50705917302346158658e+37, PT ;  /* 0x7e8000001900780b */ /* 0x041fe40003f24000 */
[----:B------:R-:W-:Y:S02]  /*03b0*/  FSEL R3, R2, 1, P6 ;  /* 0x3f80000002037808 */ /* 0x000fe40003000000 */
[----:B------:R-:W-:Y:S01]  /*03c0*/  FSETP.GEU.AND P6, PT, R25, 1.175494350822287508e-38, PT ;  /* 0x008000001900780b */ /* 0x000fe20003fce000 */
[----:B------:R-:W-:Y:S02]  /*03d0*/  @!P5 FMUL R6, R6, 16777216 ;  /* 0x4b8000000606d820 */ /* 0x000fe40000400000 */
[----:B------:R-:W-:Y:S01]  /*03e0*/  @P3 FMUL R26, R26, 0.25 ;  /* 0x3e8000001a1a3820 */ /* 0x000fe20000400000 */
[----:B------:R-:W-:Y:S01]  /*03f0*/  @P4 FMUL R21, R21, 0.25 ;  /* 0x3e80000015154820 */ /* 0x000fe20000400000 */
[----:B------:R-:W0:Y:S02]  /*0400*/  MUFU.RCP R20, R6 ;  /* 0x0000000600147308 */ /* 0x000e240000001000 */
[----:B------:R-:W-:Y:S01]  /*0410*/  @!P0 FMUL R26, R26, 16777216 ;  /* 0x4b8000001a1a8820 */ /* 0x000fe20000400000 */
[----:B------:R-:W-:Y:S01]  /*0420*/  @!P2 FMUL R21, R21, 16777216 ;  /* 0x4b8000001515a820 */ /* 0x000fe20000400000 */
[----:B------:R-:W-:-:S04]  /*0430*/  @P1 FMUL R25, R25, 0.25 ;  /* 0x3e80000019191820 */ /* 0x000fc80000400000 */
[----:B------:R-:W-:Y:S01]  /*0440*/  @!P6 FMUL R25, R25, 16777216 ;  /* 0x4b8000001919e820 */ /* 0x000fe20000400000 */
[----:B------:R-:W1:Y:S01]  /*0450*/  MUFU.RCP R7, R26 ;  /* 0x0000001a00077308 */ /* 0x000e620000001000 */
[----:B------:R-:W-:Y:S01]  /*0460*/  @!P5 FMUL R3, R3, 16777216 ;  /* 0x4b8000000303d820 */ /* 0x000fe20000400000 */
[----:B------:R-:W-:-:S06]  /*0470*/  FSEL R28, R2, 1, P3 ;  /* 0x3f800000021c7808 */ /* 0x000fcc0001800000 */
[----:B------:R-:W2:Y:S01]  /*0480*/  MUFU.RCP R21, R21 ;  /* 0x0000001500157308 */ /* 0x000ea20000001000 */
[----:B------:R-:W-:-:S07]  /*0490*/  FSEL R24, R2, 1, P4 ;  /* 0x3f80000002187808 */ /* 0x000fce0002000000 */
[----:B------:R-:W4:Y:S01]  /*04a0*/  MUFU.RCP R6, R25 ;  /* 0x0000001900067308 */ /* 0x000f220000001000 */
[----:B------:R-:W-:Y:S01]  /*04b0*/  FSEL R27, R2, 1, P1 ;  /* 0x3f800000021b7808 */ /* 0x000fe20000800000 */
[----:B0-----:R-:W-:Y:S01]  /*04c0*/  FMUL R20, R20, R3 ;  /* 0x0000000314147220 */ /* 0x001fe20000400000 */
[----:B------:R-:W-:Y:S01]  /*04d0*/  @!P0 FMUL R28, R28, 16777216 ;  /* 0x4b8000001c1c8820 */ /* 0x000fe20000400000 */
[----:B------:R-:W0:Y:S01]  /*04e0*/  LDC.64 R2, c[0x0][0x210] ;  /* 0x00008400ff027b82 */ /* 0x000e220000000a00 */
[----:B------:R-:W-:Y:S01]  /*04f0*/  @!P2 FMUL R24, R24, 16777216 ;  /* 0x4b8000001818a820 */ /* 0x000fe20000400000 */
[----:B------:R-:W-:Y:S01]  /*0500*/  @!P6 FMUL R27, R27, 16777216 ;  /* 0x4b8000001b1be820 */ /* 0x000fe20000400000 */
[----:B-1----:R-:W-:Y:S01]  /*0510*/  FMUL R7, R7, R28 ;  /* 0x0000001c07077220 */ /* 0x002fe20000400000 */
[----:B------:R-:W-:Y:S01]  /*0520*/  FADD R29, R12, -R16 ;  /* 0x800000100c1d7221 */ /* 0x000fe20000000000 */
[----:B-----5:R-:W-:Y:S01]  /*0530*/  FADD R14, R14, -R18 ;  /* 0x800000120e0e7221 */ /* 0x020fe20000000000 */
[----:B--2---:R-:W-:Y:S01]  /*0540*/  FMUL R21, R21, R24 ;  /* 0x0000001815157220 */ /* 0x004fe20000400000 */
[----:B------:R-:W-:Y:S01]  /*0550*/  FADD R12, R13, -R17 ;  /* 0x800000110d0c7221 */ /* 0x000fe20000000000 */
[----:B------:R-:W-:Y:S01]  /*0560*/  FADD R15, R15, -R19 ;  /* 0x800000130f0f7221 */ /* 0x000fe20000000000 */
[----:B------:R-:W-:Y:S01]  /*0570*/  FMUL R29, R20, R29 ;  /* 0x0000001d141d7220 */ /* 0x000fe20000400000 */
[----:B------:R-:W-:Y:S01]  /*0580*/  FMUL R7, R7, R14 ;  /* 0x0000000e07077220 */ /* 0x000fe20000400000 */
[----:B----4-:R-:W-:Y:S01]  /*0590*/  FMUL R6, R6, R27 ;  /* 0x0000001b06067220 */ /* 0x010fe20000400000 */
[----:B------:R-:W-:Y:S01]  /*05a0*/  FMUL R12, R21, R12 ;  /* 0x0000000c150c7220 */ /* 0x000fe20000400000 */
[----:B---3--:R-:W-:Y:S01]  /*05b0*/  FFMA R4, R22, R29, R4 ;  /* 0x0000001d16047223 */ /* 0x008fe20000000004 */
[----:B------:R-:W-:Y:S01]  /*05c0*/  FFMA R7, R10, R7, R8 ;  /* 0x000000070a077223 */ /* 0x000fe20000000008 */
[----:B------:R-:W-:Y:S01]  /*05d0*/  FMUL R6, R6, R15 ;  /* 0x0000000f06067220 */ /* 0x000fe20000400000 */
[----:B------:R-:W-:-:S03]  /*05e0*/  FFMA R5, R23, R12, R5 ;  /* 0x0000000c17057223 */ /* 0x000fc60000000005 */
[----:B------:R-:W-:Y:S01]  /*05f0*/  FFMA R6, R11, R6, R9 ;  /* 0x000000060b067223 */ /* 0x000fe20000000009 */
[C---:B------:R-:W-:Y:S01]  /*0600*/  FSETP.GEU.AND P0, PT, R4.reuse, -R7, PT ;  /* 0x800000070400720b */ /* 0x040fe20003f0e000 */
[----:B------:R-:W-:Y:S02]  /*0610*/  FADD R4, R4, R7 ;  /* 0x0000000704047221 */ /* 0x000fe40000000000 */
[C---:B------:R-:W-:Y:S01]  /*0620*/  FADD R7, R5.reuse, R6 ;  /* 0x0000000605077221 */ /* 0x040fe20000000000 */
[----:B------:R-:W-:Y:S01]  /*0630*/  FSETP.GEU.AND P1, PT, R5, -R6, PT ;  /* 0x800000060500720b */ /* 0x000fe20003f2e000 */
[----:B0-----:R-:W-:Y:S01]  /*0640*/  IMAD.WIDE R2, R0, 0x4, R2 ;  /* 0x0000000400027825 */ /* 0x001fe200078e0202 */
[----:B------:R-:W-:Y:S02]  /*0650*/  FSEL R4, R4, RZ, P0 ;  /* 0x000000ff04047208 */ /* 0x000fe40000000000 */
[----:B------:R-:W-:-:S05]  /*0660*/  FSEL R5, R7, RZ, P1 ;  /* 0x000000ff07057208 */ /* 0x000fca0000800000 */
[----:B------:R-:W-:Y:S01]  /*0670*/  STG.E.64 desc[UR4][R2.64], R4 ;  /* 0x0000000402007986 */ /* 0x000fe2000c101b04 */
[----:B------:R-:W-:Y:S05]  /*0680*/  EXIT ;  /* 0x000000000000794d */ /* 0x000fea0003800000 */
.L_x_0:
[----:B------:R-:W-:-:S00]  /*0690*/  BRA `(.L_x_0) ;  /* 0xfffffffc00fc7947 */ /* 0x000fc0000383ffff */
[----:B------:R-:W-:-:S00]  /*06a0*/  NOP ;  /* 0x0000000000007918 */ /* 0x000fc00000000000 */
        /* <DEDUP_REMOVED lines=13> */
.L_x_1:


//--------------------- .nv.global.init           --------------------------
	.section	.nv.global.init,"aw",@progbits
.nv.global.init:
	.type		_$_str,@object
	.size		_$_str,(_$_str_$_2 - _$_str)
_$_str:
        /*0000*/ 	.byte	0x5f, 0x5f, 0x43, 0x55, 0x44, 0x41, 0x5f, 0x46, 0x54, 0x5a, 0x00
	.type		_$_str_$_2,@object
	.size		_$_str_$_2,(.L_1 - _$_str_$_2)
_$_str_$_2:
        /*000b*/ 	.byte	0x5f, 0x5f, 0x43, 0x55, 0x44, 0x41, 0x5f, 0x50, 0x52, 0x45, 0x43, 0x5f, 0x53, 0x51, 0x52, 0x54
        /*001b*/ 	.byte	0x00
.L_1:


//--------------------- .nv.constant0.triton_poi_fused__native_batch_norm_legit_no_training_add_relu_30 --------------------------
	.section	.nv.constant0.triton_poi_fused__native_batch_norm_legit_no_training_add_relu_30,"a",@progbits
	.sectionflags	@""
	.align	4
.nv.constant0.triton_poi_fused__native_batch_norm_legit_no_training_add_relu_30:
	.zero		620
